//
// Generated by NVIDIA NVVM Compiler
//
// Compiler Build ID: CL-36424714
// Cuda compilation tools, release 13.0, V13.0.88
// Based on NVVM 20.0.0
//

.version 9.0
.target sm_100
.address_size 64

	// .globl	_Z17EuclideanDistancePdS_ii

.visible .entry _Z17EuclideanDistancePdS_ii(
	.param .u64 .ptr .align 1 _Z17EuclideanDistancePdS_ii_param_0,
	.param .u64 .ptr .align 1 _Z17EuclideanDistancePdS_ii_param_1,
	.param .u32 _Z17EuclideanDistancePdS_ii_param_2,
	.param .u32 _Z17EuclideanDistancePdS_ii_param_3
)
{
	.reg .pred 	%p<12>;
	.reg .b32 	%r<53>;
	.reg .b64 	%rd<26>;
	.reg .b64 	%fd<84>;

	ld.param.u64 	%rd4, [_Z17EuclideanDistancePdS_ii_param_0];
	ld.param.u64 	%rd3, [_Z17EuclideanDistancePdS_ii_param_1];
	ld.param.u32 	%r21, [_Z17EuclideanDistancePdS_ii_param_2];
	ld.param.u32 	%r22, [_Z17EuclideanDistancePdS_ii_param_3];
	cvta.to.global.u64 	%rd1, %rd4;
	mov.u32 	%r23, %ctaid.x;
	mov.u32 	%r24, %ntid.x;
	mov.u32 	%r25, %tid.x;
	mad.lo.s32 	%r26, %r23, %r24, %r25;
	add.s32 	%r27, %r21, 1;
	div.u32 	%r28, %r26, %r27;
	mad.lo.s32 	%r29, %r28, %r21, %r28;
	sub.s32 	%r30, %r26, %r29;
	setp.gt.s32 	%p1, %r30, %r28;
	not.b32 	%r31, %r28;
	add.s32 	%r32, %r21, %r31;
	sub.s32 	%r33, %r21, %r30;
	selp.b32 	%r1, %r32, %r28, %p1;
	selp.b32 	%r2, %r33, %r30, %p1;
	mul.lo.s32 	%r3, %r1, %r21;
	add.s32 	%r4, %r3, %r2;
	mad.lo.s32 	%r34, %r21, %r21, %r21;
	shr.u32 	%r35, %r34, 31;
	add.s32 	%r36, %r34, %r35;
	shr.s32 	%r37, %r36, 1;
	setp.ge.u32 	%p2, %r4, %r37;
	@%p2 bra 	$L__BB0_14;
	setp.lt.s32 	%p3, %r22, 1;
	mov.f64 	%fd83, 0d0000000000000000;
	@%p3 bra 	$L__BB0_13;
	mul.lo.s32 	%r5, %r2, %r21;
	and.b32  	%r6, %r22, 7;
	setp.lt.u32 	%p4, %r22, 8;
	mov.f64 	%fd83, 0d0000000000000000;
	mov.b32 	%r51, 0;
	@%p4 bra 	$L__BB0_5;
	and.b32  	%r51, %r22, 2147483640;
	neg.s32 	%r49, %r51;
	add.s64 	%rd2, %rd1, 32;
	mov.f64 	%fd83, 0d0000000000000000;
	mov.u32 	%r47, %r5;
	mov.u32 	%r48, %r3;
$L__BB0_4:
	.pragma "nounroll";
	mul.wide.s32 	%rd5, %r48, 8;
	add.s64 	%rd6, %rd2, %rd5;
	mul.wide.s32 	%rd7, %r47, 8;
	add.s64 	%rd8, %rd2, %rd7;
	ld.global.f64 	%fd17, [%rd6+-32];
	ld.global.f64 	%fd18, [%rd8+-32];
	sub.f64 	%fd19, %fd17, %fd18;
	fma.rn.f64 	%fd20, %fd19, %fd19, %fd83;
	ld.global.f64 	%fd21, [%rd6+-24];
	ld.global.f64 	%fd22, [%rd8+-24];
	sub.f64 	%fd23, %fd21, %fd22;
	fma.rn.f64 	%fd24, %fd23, %fd23, %fd20;
	ld.global.f64 	%fd25, [%rd6+-16];
	ld.global.f64 	%fd26, [%rd8+-16];
	sub.f64 	%fd27, %fd25, %fd26;
	fma.rn.f64 	%fd28, %fd27, %fd27, %fd24;
	ld.global.f64 	%fd29, [%rd6+-8];
	ld.global.f64 	%fd30, [%rd8+-8];
	sub.f64 	%fd31, %fd29, %fd30;
	fma.rn.f64 	%fd32, %fd31, %fd31, %fd28;
	ld.global.f64 	%fd33, [%rd6];
	ld.global.f64 	%fd34, [%rd8];
	sub.f64 	%fd35, %fd33, %fd34;
	fma.rn.f64 	%fd36, %fd35, %fd35, %fd32;
	ld.global.f64 	%fd37, [%rd6+8];
	ld.global.f64 	%fd38, [%rd8+8];
	sub.f64 	%fd39, %fd37, %fd38;
	fma.rn.f64 	%fd40, %fd39, %fd39, %fd36;
	ld.global.f64 	%fd41, [%rd6+16];
	ld.global.f64 	%fd42, [%rd8+16];
	sub.f64 	%fd43, %fd41, %fd42;
	fma.rn.f64 	%fd44, %fd43, %fd43, %fd40;
	ld.global.f64 	%fd45, [%rd6+24];
	ld.global.f64 	%fd46, [%rd8+24];
	sub.f64 	%fd47, %fd45, %fd46;
	fma.rn.f64 	%fd83, %fd47, %fd47, %fd44;
	add.s32 	%r49, %r49, 8;
	add.s32 	%r48, %r48, 8;
	add.s32 	%r47, %r47, 8;
	setp.ne.s32 	%p5, %r49, 0;
	@%p5 bra 	$L__BB0_4;
$L__BB0_5:
	setp.eq.s32 	%p6, %r6, 0;
	@%p6 bra 	$L__BB0_13;
	and.b32  	%r16, %r22, 3;
	setp.lt.u32 	%p7, %r6, 4;
	@%p7 bra 	$L__BB0_8;
	add.s32 	%r39, %r51, %r3;
	mul.wide.s32 	%rd9, %r39, 8;
	add.s64 	%rd10, %rd1, %rd9;
	ld.global.f64 	%fd49, [%rd10];
	add.s32 	%r40, %r51, %r5;
	mul.wide.s32 	%rd11, %r40, 8;
	add.s64 	%rd12, %rd1, %rd11;
	ld.global.f64 	%fd50, [%rd12];
	sub.f64 	%fd51, %fd49, %fd50;
	fma.rn.f64 	%fd52, %fd51, %fd51, %fd83;
	ld.global.f64 	%fd53, [%rd10+8];
	ld.global.f64 	%fd54, [%rd12+8];
	sub.f64 	%fd55, %fd53, %fd54;
	fma.rn.f64 	%fd56, %fd55, %fd55, %fd52;
	ld.global.f64 	%fd57, [%rd10+16];
	ld.global.f64 	%fd58, [%rd12+16];
	sub.f64 	%fd59, %fd57, %fd58;
	fma.rn.f64 	%fd60, %fd59, %fd59, %fd56;
	ld.global.f64 	%fd61, [%rd10+24];
	ld.global.f64 	%fd62, [%rd12+24];
	sub.f64 	%fd63, %fd61, %fd62;
	fma.rn.f64 	%fd83, %fd63, %fd63, %fd60;
	add.s32 	%r51, %r51, 4;
$L__BB0_8:
	setp.eq.s32 	%p8, %r16, 0;
	@%p8 bra 	$L__BB0_13;
	setp.eq.s32 	%p9, %r16, 1;
	@%p9 bra 	$L__BB0_11;
	add.s32 	%r41, %r51, %r3;
	mul.wide.s32 	%rd13, %r41, 8;
	add.s64 	%rd14, %rd1, %rd13;
	ld.global.f64 	%fd65, [%rd14];
	add.s32 	%r42, %r51, %r5;
	mul.wide.s32 	%rd15, %r42, 8;
	add.s64 	%rd16, %rd1, %rd15;
	ld.global.f64 	%fd66, [%rd16];
	sub.f64 	%fd67, %fd65, %fd66;
	fma.rn.f64 	%fd68, %fd67, %fd67, %fd83;
	ld.global.f64 	%fd69, [%rd14+8];
	ld.global.f64 	%fd70, [%rd16+8];
	sub.f64 	%fd71, %fd69, %fd70;
	fma.rn.f64 	%fd83, %fd71, %fd71, %fd68;
	add.s32 	%r51, %r51, 2;
$L__BB0_11:
	and.b32  	%r43, %r22, 1;
	setp.eq.b32 	%p10, %r43, 1;
	not.pred 	%p11, %p10;
	@%p11 bra 	$L__BB0_13;
	add.s32 	%r44, %r51, %r3;
	mul.wide.s32 	%rd17, %r44, 8;
	add.s64 	%rd18, %rd1, %rd17;
	ld.global.f64 	%fd72, [%rd18];
	add.s32 	%r45, %r51, %r5;
	mul.wide.s32 	%rd19, %r45, 8;
	add.s64 	%rd20, %rd1, %rd19;
	ld.global.f64 	%fd73, [%rd20];
	sub.f64 	%fd74, %fd72, %fd73;
	fma.rn.f64 	%fd83, %fd74, %fd74, %fd83;
$L__BB0_13:
	cvta.to.global.u64 	%rd21, %rd3;
	sqrt.rn.f64 	%fd75, %fd83;
	mul.wide.s32 	%rd22, %r4, 8;
	add.s64 	%rd23, %rd21, %rd22;
	st.global.f64 	[%rd23], %fd75;
	mad.lo.s32 	%r46, %r2, %r21, %r1;
	mul.wide.s32 	%rd24, %r46, 8;
	add.s64 	%rd25, %rd21, %rd24;
	st.global.f64 	[%rd25], %fd75;
$L__BB0_14:
	ret;

}


// ===== COMPILED SASS (sm_100) =====

	.target	sm_100

	.elftype	@"ET_EXEC"


//--------------------- .note.nv.tkinfo           --------------------------
	.section	.note.nv.tkinfo,"",@"SHT_NOTE"
	.sectionflags	@"SHF_NOTE_NV_TKINFO"
	.tkinfo
        /*0018*/ 	.word	0x00000002
        /*0030*/ 	.string	""
        /*0030*/ 	.string	"ptxas"
        /*0030*/ 	.string	"Cuda compilation tools, release 13.0, V13.0.88"
        /*0030*/ 	.string	"Build cuda_13.0.r13.0/compiler.36424714_0"
        /*0030*/ 	.string	"-arch sm_100 -m 64 "



//--------------------- .note.nv.cuinfo           --------------------------
	.section	.note.nv.cuinfo,"",@"SHT_NOTE"
	.sectionflags	@"SHF_NOTE_NV_CUINFO"
        /*0018*/ 	.short	0x0002
        /*001a*/ 	.short	0x0064
        /*001c*/ 	.short	0x0082
	.zero		2


//--------------------- .nv.info                  --------------------------
	.section	.nv.info,"",@"SHT_CUDA_INFO"
	.align	4


	//----- nvinfo : EIATTR_REGCOUNT
	.align		4
        /*0000*/ 	.byte	0x04, 0x2f
        /*0002*/ 	.short	(.L_1 - .L_0)
	.align		4
.L_0:
        /*0004*/ 	.word	index@(_Z17EuclideanDistancePdS_ii)
        /*0008*/ 	.word	0x00000020


	//----- nvinfo : EIATTR_FRAME_SIZE
	.align		4
.L_1:
        /*000c*/ 	.byte	0x04, 0x11
        /*000e*/ 	.short	(.L_3 - .L_2)
	.align		4
.L_2:
        /*0010*/ 	.word	index@($__internal_0_$__cuda_sm20_dsqrt_rn_f64_mediumpath_v1)
        /*0014*/ 	.word	0x00000000


	//----- nvinfo : EIATTR_FRAME_SIZE
	.align		4
.L_3:
        /*0018*/ 	.byte	0x04, 0x11
        /*001a*/ 	.short	(.L_5 - .L_4)
	.align		4
.L_4:
        /*001c*/ 	.word	index@(_Z17EuclideanDistancePdS_ii)
        /*0020*/ 	.word	0x00000000


	//----- nvinfo : EIATTR_MIN_STACK_SIZE
	.align		4
.L_5:
        /*0024*/ 	.byte	0x04, 0x12
        /*0026*/ 	.short	(.L_7 - .L_6)
	.align		4
.L_6:
        /*0028*/ 	.word	index@(_Z17EuclideanDistancePdS_ii)
        /*002c*/ 	.word	0x00000000
.L_7:


//--------------------- .nv.compat                --------------------------
	.section	.nv.compat,"",@"SHT_CUDA_COMPAT_INFO"
	.align	4
        /*0000*/ 	.byte	0x02, 0x09, 0x00, 0x00, 0x02, 0x02, 0x01, 0x00, 0x02, 0x05, 0x05, 0x00, 0x03, 0x07, 0x01, 0x01
        /*0010*/ 	.byte	0x02, 0x03, 0x00, 0x00, 0x02, 0x06, 0x01, 0x00, 0x04, 0x0b, 0x08, 0x00, 0x01, 0x00, 0x00, 0x00
        /*0020*/ 	.byte	0x00, 0x00, 0x00, 0x00


//--------------------- .nv.info._Z17EuclideanDistancePdS_ii --------------------------
	.section	.nv.info._Z17EuclideanDistancePdS_ii,"",@"SHT_CUDA_INFO"
	.sectionflags	@""
	.align	4


	//----- nvinfo : EIATTR_CUDA_API_VERSION
	.align		4
        /*0000*/ 	.byte	0x04, 0x37
        /*0002*/ 	.short	(.L_9 - .L_8)
.L_8:
        /*0004*/ 	.word	0x00000082


	//----- nvinfo : EIATTR_KPARAM_INFO
	.align		4
.L_9:
        /*0008*/ 	.byte	0x04, 0x17
        /*000a*/ 	.short	(.L_11 - .L_10)
.L_10:
        /*000c*/ 	.word	0x00000000
        /*0010*/ 	.short	0x0003
        /*0012*/ 	.short	0x0014
        /*0014*/ 	.byte	0x00, 0xf0, 0x11, 0x00


	//----- nvinfo : EIATTR_KPARAM_INFO
	.align		4
.L_11:
        /*0018*/ 	.byte	0x04, 0x17
        /*001a*/ 	.short	(.L_13 - .L_12)
.L_12:
        /*001c*/ 	.word	0x00000000
        /*0020*/ 	.short	0x0002
        /*0022*/ 	.short	0x0010
        /*0024*/ 	.byte	0x00, 0xf0, 0x11, 0x00


	//----- nvinfo : EIATTR_KPARAM_INFO
	.align		4
.L_13:
        /*0028*/ 	.byte	0x04, 0x17
        /*002a*/ 	.short	(.L_15 - .L_14)
.L_14:
        /*002c*/ 	.word	0x00000000
        /*0030*/ 	.short	0x0001
        /*0032*/ 	.short	0x0008
        /*0034*/ 	.byte	0x00, 0xf5, 0x21, 0x00


	//----- nvinfo : EIATTR_KPARAM_INFO
	.align		4
.L_15:
        /*0038*/ 	.byte	0x04, 0x17
        /*003a*/ 	.short	(.L_17 - .L_16)
.L_16:
        /*003c*/ 	.word	0x00000000
        /*0040*/ 	.short	0x0000
        /*0042*/ 	.short	0x0000
        /*0044*/ 	.byte	0x00, 0xf5, 0x21, 0x00


	//----- nvinfo : EIATTR_SPARSE_MMA_MASK
	.align		4
.L_17:
        /*0048*/ 	.byte	0x03, 0x50
        /*004a*/ 	.short	0x0000


	//----- nvinfo : EIATTR_MAXREG_COUNT
	.align		4
        /*004c*/ 	.byte	0x03, 0x1b
        /*004e*/ 	.short	0x00ff


	//----- nvinfo : EIATTR_MERCURY_ISA_VERSION
	.align		4
        /*0050*/ 	.byte	0x03, 0x5f
        /*0052*/ 	.short	0x0101


	//----- nvinfo : EIATTR_VRC_CTA_INIT_COUNT
	.align		4
        /*0054*/ 	.byte	0x02, 0x4a
	.zero		1
	.zero		1


	//----- nvinfo : EIATTR_EXIT_INSTR_OFFSETS
	.align		4
        /*0058*/ 	.byte	0x04, 0x1c
        /*005a*/ 	.short	(.L_19 - .L_18)


	//   ....[0]....
.L_18:
        /*005c*/ 	.word	0x00000250


	//   ....[1]....
        /*0060*/ 	.word	0x00000b60


	//----- nvinfo : EIATTR_CRS_STACK_SIZE
	.align		4
.L_19:
        /*0064*/ 	.byte	0x04, 0x1e
        /*0066*/ 	.short	(.L_21 - .L_20)
.L_20:
        /*0068*/ 	.word	0x00000000


	//----- nvinfo : EIATTR_CBANK_PARAM_SIZE
	.align		4
.L_21:
        /*006c*/ 	.byte	0x03, 0x19
        /*006e*/ 	.short	0x0018


	//----- nvinfo : EIATTR_PARAM_CBANK
	.align		4
        /*0070*/ 	.byte	0x04, 0x0a
        /*0072*/ 	.short	(.L_23 - .L_22)
	.align		4
.L_22:
        /*0074*/ 	.word	index@(.nv.constant0._Z17EuclideanDistancePdS_ii)
        /*0078*/ 	.short	0x0380
        /*007a*/ 	.short	0x0018


	//----- nvinfo : EIATTR_SW_WAR
	.align		4
.L_23:
        /*007c*/ 	.byte	0x04, 0x36
        /*007e*/ 	.short	(.L_25 - .L_24)
.L_24:
        /*0080*/ 	.word	0x00000008
.L_25:


//--------------------- .nv.callgraph             --------------------------
	.section	.nv.callgraph,"",@"SHT_CUDA_CALLGRAPH"
	.align	4
	.sectionentsize	8
	.align		4
        /*0000*/ 	.word	0x00000000
	.align		4
        /*0004*/ 	.word	0xffffffff
	.align		4
        /*0008*/ 	.word	0x00000000
	.align		4
        /*000c*/ 	.word	0xfffffffe
	.align		4
        /*0010*/ 	.word	0x00000000
	.align		4
        /*0014*/ 	.word	0xfffffffd
	.align		4
        /*0018*/ 	.word	0x00000000
	.align		4
        /*001c*/ 	.word	0xfffffffc


//--------------------- .text._Z17EuclideanDistancePdS_ii --------------------------
	.section	.text._Z17EuclideanDistancePdS_ii,"ax",@progbits
	.align	128
        .global         _Z17EuclideanDistancePdS_ii
        .type           _Z17EuclideanDistancePdS_ii,@function
        .size           _Z17EuclideanDistancePdS_ii,(.L_x_11 - _Z17EuclideanDistancePdS_ii)
        .other          _Z17EuclideanDistancePdS_ii,@"STO_CUDA_ENTRY STV_DEFAULT"
_Z17EuclideanDistancePdS_ii:
.text._Z17EuclideanDistancePdS_ii:
[----:B------:R-:W-:Y:S01]  /*0000*/  LDC R1, c[0x0][0x37c] ;  /* 0x0000df00ff017b82 */ /* 0x000fe20000000800 */
[----:B------:R-:W0:Y:S01]  /*0010*/  LDCU UR8, c[0x0][0x390] ;  /* 0x00007200ff0877ac */ /* 0x000e220008000800 */
[----:B------:R-:W1:Y:S06]  /*0020*/  S2R R6, SR_TID.X ;  /* 0x0000000000067919 */ /* 0x000e6c0000002100 */
[----:B------:R-:W1:Y:S08]  /*0030*/  S2UR UR5, SR_CTAID.X ;  /* 0x00000000000579c3 */ /* 0x000e700000002500 */
[----:B------:R-:W1:Y:S01]  /*0040*/  LDC R5, c[0x0][0x360] ;  /* 0x0000d800ff057b82 */ /* 0x000e620000000800 */
[----:B0-----:R-:W-:-:S06]  /*0050*/  UIADD3 UR4, UPT, UPT, UR8, 0x1, URZ ;  /* 0x0000000108047890 */ /* 0x001fcc000fffe0ff */
[----:B------:R-:W-:Y:S01]  /*0060*/  IMAD R7, RZ, RZ, -UR4 ;  /* 0x80000004ff077e24 */ /* 0x000fe2000f8e02ff */
[----:B------:R-:W-:Y:S02]  /*0070*/  ISETP.NE.U32.AND P2, PT, RZ, UR4, PT ;  /* 0x00000004ff007c0c */ /* 0x000fe4000bf45070 */
[----:B------:R-:W0:Y:S08]  /*0080*/  I2F.U32.RP R0, UR4 ;  /* 0x0000000400007d06 */ /* 0x000e300008209000 */
[----:B0-----:R-:W0:Y:S02]  /*0090*/  MUFU.RCP R0, R0 ;  /* 0x0000000000007308 */ /* 0x001e240000001000 */
[----:B0-----:R-:W-:-:S06]  /*00a0*/  VIADD R2, R0, 0xffffffe ;  /* 0x0ffffffe00027836 */ /* 0x001fcc0000000000 */
[----:B------:R0:W2:Y:S02]  /*00b0*/  F2I.FTZ.U32.TRUNC.NTZ R3, R2 ;  /* 0x0000000200037305 */ /* 0x0000a4000021f000 */
[----:B0-----:R-:W-:Y:S02]  /*00c0*/  HFMA2 R2, -RZ, RZ, 0, 0 ;  /* 0x00000000ff027431 */ /* 0x001fe400000001ff */
[----:B--2---:R-:W-:-:S04]  /*00d0*/  IMAD R7, R7, R3, RZ ;  /* 0x0000000307077224 */ /* 0x004fc800078e02ff */
[----:B------:R-:W-:-:S04]  /*00e0*/  IMAD.HI.U32 R4, R3, R7, R2 ;  /* 0x0000000703047227 */ /* 0x000fc800078e0002 */
[----:B-1----:R-:W-:-:S04]  /*00f0*/  IMAD R3, R5, UR5, R6 ;  /* 0x0000000505037c24 */ /* 0x002fc8000f8e0206 */
[----:B------:R-:W-:-:S04]  /*0100*/  IMAD.HI.U32 R0, R4, R3, RZ ;  /* 0x0000000304007227 */ /* 0x000fc800078e00ff */
[----:B------:R-:W-:-:S04]  /*0110*/  IMAD.MOV R4, RZ, RZ, -R0 ;  /* 0x000000ffff047224 */ /* 0x000fc800078e0a00 */
[----:B------:R-:W-:-:S05]  /*0120*/  IMAD R4, R4, UR4, R3 ;  /* 0x0000000404047c24 */ /* 0x000fca000f8e0203 */
[----:B------:R-:W-:-:S13]  /*0130*/  ISETP.GE.U32.AND P0, PT, R4, UR4, PT ;  /* 0x0000000404007c0c */ /* 0x000fda000bf06070 */
[----:B------:R-:W-:Y:S01]  /*0140*/  @P0 VIADD R4, R4, -UR4 ;  /* 0x8000000404040c36 */ /* 0x000fe20008000000 */
[----:B------:R-:W-:-:S04]  /*0150*/  @P0 IADD3 R0, PT, PT, R0, 0x1, RZ ;  /* 0x0000000100000810 */ /* 0x000fc80007ffe0ff */
[----:B------:R-:W-:-:S13]  /*0160*/  ISETP.GE.U32.AND P1, PT, R4, UR4, PT ;  /* 0x0000000404007c0c */ /* 0x000fda000bf26070 */
[----:B------:R-:W-:Y:S01]  /*0170*/  @P1 VIADD R0, R0, 0x1 ;  /* 0x0000000100001836 */ /* 0x000fe20000000000 */
[----:B------:R-:W-:Y:S01]  /*0180*/  @!P2 LOP3.LUT R0, RZ, UR4, RZ, 0x33, !PT ;  /* 0x00000004ff00ac12 */ /* 0x000fe2000f8e33ff */
[----:B------:R-:W-:-:S04]  /*0190*/  UIMAD UR4, UR8, UR8, UR8 ;  /* 0x00000008080472a4 */ /* 0x000fc8000f8e0208 */
[----:B------:R-:W-:Y:S01]  /*01a0*/  IMAD R2, R0, UR8, R0 ;  /* 0x0000000800027c24 */ /* 0x000fe2000f8e0200 */
[----:B------:R-:W-:-:S03]  /*01b0*/  ULEA.HI UR4, UR4, UR4, URZ, 0x1 ;  /* 0x0000000404047291 */ /* 0x000fc6000f8f08ff */
[----:B------:R-:W-:Y:S01]  /*01c0*/  IMAD.IADD R3, R3, 0x1, -R2 ;  /* 0x0000000103037824 */ /* 0x000fe200078e0a02 */
[----:B------:R-:W-:Y:S01]  /*01d0*/  LOP3.LUT R2, RZ, R0, RZ, 0x33, !PT ;  /* 0x00000000ff027212 */ /* 0x000fe200078e33ff */
[----:B------:R-:W-:-:S03]  /*01e0*/  USHF.R.S32.HI UR4, URZ, 0x1, UR4 ;  /* 0x00000001ff047899 */ /* 0x000fc60008011404 */
[----:B------:R-:W-:-:S13]  /*01f0*/  ISETP.GT.AND P0, PT, R3, R0, PT ;  /* 0x000000000300720c */ /* 0x000fda0003f04270 */
[----:B------:R-:W-:Y:S02]  /*0200*/  @P0 IADD3 R0, PT, PT, R2, UR8, RZ ;  /* 0x0000000802000c10 */ /* 0x000fe4000fffe0ff */
[----:B------:R-:W-:-:S03]  /*0210*/  @P0 IADD3 R3, PT, PT, -R3, UR8, RZ ;  /* 0x0000000803030c10 */ /* 0x000fc6000fffe1ff */
[----:B------:R-:W-:-:S04]  /*0220*/  IMAD R2, R0, UR8, RZ ;  /* 0x0000000800027c24 */ /* 0x000fc8000f8e02ff */
[----:B------:R-:W-:-:S05]  /*0230*/  IMAD.IADD R4, R3, 0x1, R2 ;  /* 0x0000000103047824 */ /* 0x000fca00078e0202 */
[----:B------:R-:W-:-:S13]  /*0240*/  ISETP.GE.U32.AND P0, PT, R4, UR4, PT ;  /* 0x0000000404007c0c */ /* 0x000fda000bf06070 */
[----:B------:R-:W-:Y:S05]  /*0250*/  @P0 EXIT ;  /* 0x000000000000094d */ /* 0x000fea0003800000 */
[----:B------:R-:W0:Y:S01]  /*0260*/  LDC R5, c[0x0][0x394] ;  /* 0x0000e500ff057b82 */ /* 0x000e220000000800 */
[----:B------:R-:W1:Y:S01]  /*0270*/  LDCU.64 UR6, c[0x0][0x358] ;  /* 0x00006b00ff0677ac */ /* 0x000e620008000a00 */
[----:B------:R-:W-:Y:S02]  /*0280*/  CS2R R18, SRZ ;  /* 0x0000000000127805 */ /* 0x000fe4000001ff00 */
[----:B0-----:R-:W-:-:S13]  /*0290*/  ISETP.GE.AND P0, PT, R5, 0x1, PT ;  /* 0x000000010500780c */ /* 0x001fda0003f06270 */
[----:B-1----:R-:W-:Y:S05]  /*02a0*/  @!P0 BRA `(.L_x_0) ;  /* 0x0000000400b88947 */ /* 0x002fea0003800000 */
[----:B------:R-:W-:Y:S01]  /*02b0*/  ISETP.GE.U32.AND P0, PT, R5, 0x8, PT ;  /* 0x000000080500780c */ /* 0x000fe20003f06070 */
[----:B------:R-:W-:Y:S01]  /*02c0*/  IMAD R24, R3, UR8, RZ ;  /* 0x0000000803187c24 */ /* 0x000fe2000f8e02ff */
[----:B------:R-:W-:Y:S01]  /*02d0*/  LOP3.LUT R7, R5, 0x7, RZ, 0xc0, !PT ;  /* 0x0000000705077812 */ /* 0x000fe200078ec0ff */
[----:B------:R-:W-:Y:S01]  /*02e0*/  IMAD.MOV.U32 R25, RZ, RZ, RZ ;  /* 0x000000ffff197224 */ /* 0x000fe200078e00ff */
[----:B------:R-:W-:Y:S02]  /*02f0*/  CS2R R18, SRZ ;  /* 0x0000000000127805 */ /* 0x000fe4000001ff00 */
[----:B------:R-:W-:-:S07]  /*0300*/  ISETP.NE.AND P1, PT, R7, RZ, PT ;  /* 0x000000ff0700720c */ /* 0x000fce0003f25270 */
[----:B------:R-:W-:Y:S06]  /*0310*/  @!P0 BRA `(.L_x_1) ;  /* 0x0000000000c48947 */ /* 0x000fec0003800000 */
[----:B------:R-:W0:Y:S01]  /*0320*/  LDCU.64 UR4, c[0x0][0x380] ;  /* 0x00007000ff0477ac */ /* 0x000e220008000a00 */
[----:B------:R-:W-:Y:S01]  /*0330*/  LOP3.LUT R25, R5, 0x7ffffff8, RZ, 0xc0, !PT ;  /* 0x7ffffff805197812 */ /* 0x000fe200078ec0ff */
[----:B------:R-:W-:Y:S01]  /*0340*/  IMAD.MOV.U32 R6, RZ, RZ, R2 ;  /* 0x000000ffff067224 */ /* 0x000fe200078e0002 */
[----:B------:R-:W-:Y:S02]  /*0350*/  MOV R27, R24 ;  /* 0x00000018001b7202 */ /* 0x000fe40000000f00 */
[----:B------:R-:W-:Y:S01]  /*0360*/  CS2R R18, SRZ ;  /* 0x0000000000127805 */ /* 0x000fe2000001ff00 */
[----:B------:R-:W-:Y:S01]  /*0370*/  IMAD.MOV R26, RZ, RZ, -R25 ;  /* 0x000000ffff1a7224 */ /* 0x000fe200078e0a19 */
[----:B0-----:R-:W-:-:S04]  /*0380*/  UIADD3 UR4, UP0, UPT, UR4, 0x20, URZ ;  /* 0x0000002004047890 */ /* 0x001fc8000ff1e0ff */
[----:B------:R-:W-:Y:S02]  /*0390*/  UIADD3.X UR5, UPT, UPT, URZ, UR5, URZ, UP0, !UPT ;  /* 0x00000005ff057290 */ /* 0x000fe400087fe4ff */
[----:B------:R-:W-:-:S04]  /*03a0*/  MOV R8, UR4 ;  /* 0x0000000400087c02 */ /* 0x000fc80008000f00 */
[----:B------:R-:W-:-:S07]  /*03b0*/  IMAD.U32 R9, RZ, RZ, UR5 ;  /* 0x00000005ff097e24 */ /* 0x000fce000f8e00ff */
.L_x_2:
[----:B------:R-:W-:-:S04]  /*03c0*/  IMAD.WIDE R10, R6, 0x8, R8 ;  /* 0x00000008060a7825 */ /* 0x000fc800078e0208 */
[----:B------:R-:W-:Y:S01]  /*03d0*/  IMAD.WIDE R12, R27, 0x8, R8 ;  /* 0x000000081b0c7825 */ /* 0x000fe200078e0208 */
[----:B------:R-:W2:Y:S04]  /*03e0*/  LDG.E.64 R22, desc[UR6][R10.64+-0x20] ;  /* 0xffffe0060a167981 */ /* 0x000ea8000c1e1b00 */
[----:B------:R-:W2:Y:S04]  /*03f0*/  LDG.E.64 R14, desc[UR6][R12.64+-0x20] ;  /* 0xffffe0060c0e7981 */ /* 0x000ea8000c1e1b00 */
[----:B------:R-:W3:Y:S04]  /*0400*/  LDG.E.64 R20, desc[UR6][R10.64+-0x18] ;  /* 0xffffe8060a147981 */ /* 0x000ee8000c1e1b00 */
[----:B------:R-:W3:Y:S04]  /*0410*/  LDG.E.64 R16, desc[UR6][R12.64+-0x18] ;  /* 0xffffe8060c107981 */ /* 0x000ee8000c1e1b00 */
[----:B------:R-:W4:Y:S01]  /*0420*/  LDG.E.64 R28, desc[UR6][R12.64+0x18] ;  /* 0x000018060c1c7981 */ /* 0x000f22000c1e1b00 */
[----:B--2---:R-:W-:-:S03]  /*0430*/  DADD R14, R22, -R14 ;  /* 0x00000000160e7229 */ /* 0x004fc6000000080e */
[----:B------:R-:W2:Y:S05]  /*0440*/  LDG.E.64 R22, desc[UR6][R10.64+-0x10] ;  /* 0xfffff0060a167981 */ /* 0x000eaa000c1e1b00 */
[----:B------:R-:W-:Y:S02]  /*0450*/  DFMA R18, R14, R14, R18 ;  /* 0x0000000e0e12722b */ /* 0x000fe40000000012 */
[----:B---3--:R-:W-:Y:S01]  /*0460*/  DADD R16, R20, -R16 ;  /* 0x0000000014107229 */ /* 0x008fe20000000810 */
[----:B------:R-:W2:Y:S04]  /*0470*/  LDG.E.64 R14, desc[UR6][R12.64+-0x10] ;  /* 0xfffff0060c0e7981 */ /* 0x000ea8000c1e1b00 */
[----:B------:R-:W3:Y:S03]  /*0480*/  LDG.E.64 R20, desc[UR6][R10.64+-0x8] ;  /* 0xfffff8060a147981 */ /* 0x000ee6000c1e1b00 */
[----:B------:R-:W-:Y:S01]  /*0490*/  DFMA R16, R16, R16, R18 ;  /* 0x000000101010722b */ /* 0x000fe20000000012 */
[----:B------:R-:W3:Y:S01]  /*04a0*/  LDG.E.64 R18, desc[UR6][R12.64+-0x8] ;  /* 0xfffff8060c127981 */ /* 0x000ee2000c1e1b00 */
[----:B--2---:R-:W-:-:S03]  /*04b0*/  DADD R14, R22, -R14 ;  /* 0x00000000160e7229 */ /* 0x004fc6000000080e */
[----:B------:R-:W2:Y:S01]  /*04c0*/  LDG.E.64 R22, desc[UR6][R12.64+0x8] ;  /* 0x000008060c167981 */ /* 0x000ea2000c1e1b00 */
[----:B---3--:R-:W-:-:S04]  /*04d0*/  DADD R18, R20, -R18 ;  /* 0x0000000014127229 */ /* 0x008fc80000000812 */
[----:B------:R-:W-:Y:S02]  /*04e0*/  DFMA R20, R14, R14, R16 ;  /* 0x0000000e0e14722b */ /* 0x000fe40000000010 */
[----:B------:R-:W3:Y:S04]  /*04f0*/  LDG.E.64 R14, desc[UR6][R10.64] ;  /* 0x000000060a0e7981 */ /* 0x000ee8000c1e1b00 */
[----:B------:R-:W3:Y:S02]  /*0500*/  LDG.E.64 R16, desc[UR6][R12.64] ;  /* 0x000000060c107981 */ /* 0x000ee4000c1e1b00 */
[----:B------:R-:W-:Y:S02]  /*0510*/  DFMA R18, R18, R18, R20 ;  /* 0x000000121212722b */ /* 0x000fe40000000014 */
[----:B------:R-:W2:Y:S01]  /*0520*/  LDG.E.64 R20, desc[UR6][R10.64+0x8] ;  /* 0x000008060a147981 */ /* 0x000ea2000c1e1b00 */
[----:B---3--:R-:W-:-:S03]  /*0530*/  DADD R14, R14, -R16 ;  /* 0x000000000e0e7229 */ /* 0x008fc60000000810 */
[----:B------:R-:W3:Y:S05]  /*0540*/  LDG.E.64 R16, desc[UR6][R10.64+0x10] ;  /* 0x000010060a107981 */ /* 0x000eea000c1e1b00 */
[----:B------:R-:W-:Y:S02]  /*0550*/  DFMA R18, R14, R14, R18 ;  /* 0x0000000e0e12722b */ /* 0x000fe40000000012 */
[----:B------:R-:W3:Y:S01]  /*0560*/  LDG.E.64 R14, desc[UR6][R12.64+0x10] ;  /* 0x000010060c0e7981 */ /* 0x000ee2000c1e1b00 */
[----:B--2---:R-:W-:-:S03]  /*0570*/  DADD R20, R20, -R22 ;  /* 0x0000000014147229 */ /* 0x004fc60000000816 */
[----:B------:R-:W4:Y:S01]  /*0580*/  LDG.E.64 R22, desc[UR6][R10.64+0x18] ;  /* 0x000018060a167981 */ /* 0x000f22000c1e1b00 */
[----:B------:R-:W-:-:S04]  /*0590*/  VIADD R26, R26, 0x8 ;  /* 0x000000081a1a7836 */ /* 0x000fc80000000000 */
[----:B------:R-:W-:Y:S01]  /*05a0*/  DFMA R18, R20, R20, R18 ;  /* 0x000000141412722b */ /* 0x000fe20000000012 */
[----:B------:R-:W-:Y:S01]  /*05b0*/  ISETP.NE.AND P0, PT, R26, RZ, PT ;  /* 0x000000ff1a00720c */ /* 0x000fe20003f05270 */
[----:B------:R-:W-:Y:S01]  /*05c0*/  VIADD R27, R27, 0x8 ;  /* 0x000000081b1b7836 */ /* 0x000fe20000000000 */
[----:B------:R-:W-:Y:S01]  /*05d0*/  IADD3 R6, PT, PT, R6, 0x8, RZ ;  /* 0x0000000806067810 */ /* 0x000fe20007ffe0ff */
[----:B---3--:R-:W-:Y:S02]  /*05e0*/  DADD R14, R16, -R14 ;  /* 0x00000000100e7229 */ /* 0x008fe4000000080e */
[----:B----4-:R-:W-:-:S06]  /*05f0*/  DADD R22, R22, -R28 ;  /* 0x0000000016167229 */ /* 0x010fcc000000081c */
[----:B------:R-:W-:-:S08]  /*0600*/  DFMA R18, R14, R14, R18 ;  /* 0x0000000e0e12722b */ /* 0x000fd00000000012 */
[----:B------:R-:W-:Y:S01]  /*0610*/  DFMA R18, R22, R22, R18 ;  /* 0x000000161612722b */ /* 0x000fe20000000012 */
[----:B------:R-:W-:Y:S10]  /*0620*/  @P0 BRA `(.L_x_2) ;  /* 0xfffffffc00640947 */ /* 0x000ff4000383ffff */
.L_x_1:
[----:B------:R-:W-:Y:S05]  /*0630*/  @!P1 BRA `(.L_x_0) ;  /* 0x0000000000d49947 */ /* 0x000fea0003800000 */
[----:B------:R-:W-:Y:S02]  /*0640*/  ISETP.GE.U32.AND P0, PT, R7, 0x4, PT ;  /* 0x000000040700780c */ /* 0x000fe40003f06070 */
[----:B------:R-:W-:-:S04]  /*0650*/  LOP3.LUT R28, R5, 0x3, RZ, 0xc0, !PT ;  /* 0x00000003051c7812 */ /* 0x000fc800078ec0ff */
[----:B------:R-:W-:-:S07]  /*0660*/  ISETP.NE.AND P1, PT, R28, RZ, PT ;  /* 0x000000ff1c00720c */ /* 0x000fce0003f25270 */
[----:B------:R-:W-:Y:S06]  /*0670*/  @!P0 BRA `(.L_x_3) ;  /* 0x0000000000588947 */ /* 0x000fec0003800000 */
[----:B------:R-:W0:Y:S01]  /*0680*/  LDC.64 R26, c[0x0][0x380] ;  /* 0x0000e000ff1a7b82 */ /* 0x000e220000000a00 */
[----:B------:R-:W-:Y:S01]  /*0690*/  IMAD.IADD R15, R2, 0x1, R25 ;  /* 0x00000001020f7824 */ /* 0x000fe200078e0219 */
[----:B------:R-:W-:-:S03]  /*06a0*/  IADD3 R7, PT, PT, R24, R25, RZ ;  /* 0x0000001918077210 */ /* 0x000fc60007ffe0ff */
[----:B0-----:R-:W-:-:S04]  /*06b0*/  IMAD.WIDE R14, R15, 0x8, R26 ;  /* 0x000000080f0e7825 */ /* 0x001fc800078e021a */
[----:B------:R-:W-:Y:S01]  /*06c0*/  IMAD.WIDE R26, R7, 0x8, R26 ;  /* 0x00000008071a7825 */ /* 0x000fe200078e021a */
[----:B------:R-:W2:Y:S04]  /*06d0*/  LDG.E.64 R22, desc[UR6][R14.64] ;  /* 0x000000060e167981 */ /* 0x000ea8000c1e1b00 */
[----:B------:R-:W2:Y:S04]  /*06e0*/  LDG.E.64 R20, desc[UR6][R26.64] ;  /* 0x000000061a147981 */ /* 0x000ea8000c1e1b00 */
[----:B------:R-:W3:Y:S04]  /*06f0*/  LDG.E.64 R6, desc[UR6][R14.64+0x8] ;  /* 0x000008060e067981 */ /* 0x000ee8000c1e1b00 */
[----:B------:R-:W3:Y:S04]  /*0700*/  LDG.E.64 R8, desc[UR6][R26.64+0x8] ;  /* 0x000008061a087981 */ /* 0x000ee8000c1e1b00 */
[----:B------:R-:W4:Y:S04]  /*0710*/  LDG.E.64 R10, desc[UR6][R14.64+0x10] ;  /* 0x000010060e0a7981 */ /* 0x000f28000c1e1b00 */
[----:B------:R-:W4:Y:S04]  /*0720*/  LDG.E.64 R12, desc[UR6][R26.64+0x10] ;  /* 0x000010061a0c7981 */ /* 0x000f28000c1e1b00 */
[----:B------:R-:W5:Y:S04]  /*0730*/  LDG.E.64 R16, desc[UR6][R26.64+0x18] ;  /* 0x000018061a107981 */ /* 0x000f68000c1e1b00 */
[----:B------:R-:W5:Y:S01]  /*0740*/  LDG.E.64 R14, desc[UR6][R14.64+0x18] ;  /* 0x000018060e0e7981 */ /* 0x000f62000c1e1b00 */
[----:B------:R-:W-:Y:S01]  /*0750*/  VIADD R25, R25, 0x4 ;  /* 0x0000000419197836 */ /* 0x000fe20000000000 */
[----:B--2---:R-:W-:-:S08]  /*0760*/  DADD R20, R22, -R20 ;  /* 0x0000000016147229 */ /* 0x004fd00000000814 */
[----:B------:R-:W-:Y:S02]  /*0770*/  DFMA R18, R20, R20, R18 ;  /* 0x000000141412722b */ /* 0x000fe40000000012 */
[----:B---3--:R-:W-:Y:S02]  /*0780*/  DADD R6, R6, -R8 ;  /* 0x0000000006067229 */ /* 0x008fe40000000808 */
[----:B----4-:R-:W-:-:S06]  /*0790*/  DADD R10, R10, -R12 ;  /* 0x000000000a0a7229 */ /* 0x010fcc000000080c */
[----:B------:R-:W-:Y:S02]  /*07a0*/  DFMA R18, R6, R6, R18 ;  /* 0x000000060612722b */ /* 0x000fe40000000012 */
[----:B-----5:R-:W-:-:S06]  /*07b0*/  DADD R16, R14, -R16 ;  /* 0x000000000e107229 */ /* 0x020fcc0000000810 */
[----:B------:R-:W-:-:S08]  /*07c0*/  DFMA R18, R10, R10, R18 ;  /* 0x0000000a0a12722b */ /* 0x000fd00000000012 */
[----:B------:R-:W-:-:S11]  /*07d0*/  DFMA R18, R16, R16, R18 ;  /* 0x000000101012722b */ /* 0x000fd60000000012 */
.L_x_3:
[----:B------:R-:W-:Y:S05]  /*07e0*/  @!P1 BRA `(.L_x_0) ;  /* 0x0000000000689947 */ /* 0x000fea0003800000 */
[----:B------:R-:W-:Y:S02]  /*07f0*/  ISETP.NE.AND P0, PT, R28, 0x1, PT ;  /* 0x000000011c00780c */ /* 0x000fe40003f05270 */
[----:B------:R-:W-:-:S04]  /*0800*/  LOP3.LUT R5, R5, 0x1, RZ, 0xc0, !PT ;  /* 0x0000000105057812 */ /* 0x000fc800078ec0ff */
[----:B------:R-:W-:-:S07]  /*0810*/  ISETP.NE.U32.AND P1, PT, R5, 0x1, PT ;  /* 0x000000010500780c */ /* 0x000fce0003f25070 */
[----:B------:R-:W0:Y:S01]  /*0820*/  @P0 LDC.64 R16, c[0x0][0x380] ;  /* 0x0000e000ff100b82 */ /* 0x000e220000000a00 */
[----:B------:R-:W-:Y:S01]  /*0830*/  @P0 IMAD.IADD R21, R2, 0x1, R25 ;  /* 0x0000000102150824 */ /* 0x000fe200078e0219 */
[----:B------:R-:W-:Y:S01]  /*0840*/  @P0 IADD3 R5, PT, PT, R24, R25, RZ ;  /* 0x0000001918050210 */ /* 0x000fe20007ffe0ff */
[----:B------:R-:W-:-:S05]  /*0850*/  @P0 VIADD R25, R25, 0x2 ;  /* 0x0000000219190836 */ /* 0x000fca0000000000 */
[----:B------:R-:W1:Y:S01]  /*0860*/  @!P1 LDC.64 R10, c[0x0][0x380] ;  /* 0x0000e000ff0a9b82 */ /* 0x000e620000000a00 */
[----:B------:R-:W-:Y:S01]  /*0870*/  @!P1 IMAD.IADD R23, R2, 0x1, R25 ;  /* 0x0000000102179824 */ /* 0x000fe200078e0219 */
[----:B------:R-:W-:Y:S01]  /*0880*/  @!P1 IADD3 R25, PT, PT, R24, R25, RZ ;  /* 0x0000001918199210 */ /* 0x000fe20007ffe0ff */
[----:B0-----:R-:W-:-:S04]  /*0890*/  @P0 IMAD.WIDE R20, R21, 0x8, R16 ;  /* 0x0000000815140825 */ /* 0x001fc800078e0210 */
[----:B------:R-:W-:Y:S01]  /*08a0*/  @P0 IMAD.WIDE R16, R5, 0x8, R16 ;  /* 0x0000000805100825 */ /* 0x000fe200078e0210 */
[----:B------:R-:W2:Y:S04]  /*08b0*/  @P0 LDG.E.64 R8, desc[UR6][R20.64] ;  /* 0x0000000614080981 */ /* 0x000ea8000c1e1b00 */
[----:B------:R-:W2:Y:S01]  /*08c0*/  @P0 LDG.E.64 R6, desc[UR6][R16.64] ;  /* 0x0000000610060981 */ /* 0x000ea2000c1e1b00 */
[----:B-1----:R-:W-:-:S03]  /*08d0*/  @!P1 IMAD.WIDE R22, R23, 0x8, R10 ;  /* 0x0000000817169825 */ /* 0x002fc600078e020a */
[----:B------:R-:W3:Y:S01]  /*08e0*/  @P0 LDG.E.64 R12, desc[UR6][R20.64+0x8] ;  /* 0x00000806140c0981 */ /* 0x000ee2000c1e1b00 */
[----:B------:R-:W-:-:S03]  /*08f0*/  @!P1 IMAD.WIDE R10, R25, 0x8, R10 ;  /* 0x00000008190a9825 */ /* 0x000fc600078e020a */
[----:B------:R-:W3:Y:S04]  /*0900*/  @P0 LDG.E.64 R14, desc[UR6][R16.64+0x8] ;  /* 0x00000806100e0981 */ /* 0x000ee8000c1e1b00 */
[----:B------:R-:W4:Y:S04]  /*0910*/  @!P1 LDG.E.64 R22, desc[UR6][R22.64] ;  /* 0x0000000616169981 */ /* 0x000f28000c1e1b00 */
[----:B------:R-:W4:Y:S01]  /*0920*/  @!P1 LDG.E.64 R10, desc[UR6][R10.64] ;  /* 0x000000060a0a9981 */ /* 0x000f22000c1e1b00 */
[----:B--2---:R-:W-:Y:S02]  /*0930*/  @P0 DADD R6, R8, -R6 ;  /* 0x0000000008060229 */ /* 0x004fe40000000806 */
[----:B---3--:R-:W-:-:S06]  /*0940*/  @P0 DADD R12, R12, -R14 ;  /* 0x000000000c0c0229 */ /* 0x008fcc000000080e */
[----:B------:R-:W-:-:S08]  /*0950*/  @P0 DFMA R6, R6, R6, R18 ;  /* 0x000000060606022b */ /* 0x000fd00000000012 */
[----:B------:R-:W-:Y:S02]  /*0960*/  @P0 DFMA R18, R12, R12, R6 ;  /* 0x0000000c0c12022b */ /* 0x000fe40000000006 */
[----:B----4-:R-:W-:-:S08]  /*0970*/  @!P1 DADD R6, R22, -R10 ;  /* 0x0000000016069229 */ /* 0x010fd0000000080a */
[----:B------:R-:W-:-:S11]  /*0980*/  @!P1 DFMA R18, R6, R6, R18 ;  /* 0x000000060612922b */ /* 0x000fd60000000012 */
.L_x_0:
[----:B------:R-:W0:Y:S01]  /*0990*/  MUFU.RSQ64H R7, R19 ;  /* 0x0000001300077308 */ /* 0x000e220000001c00 */
[----:B------:R-:W-:Y:S01]  /*09a0*/  VIADD R6, R19, 0xfcb00000 ;  /* 0xfcb0000013067836 */ /* 0x000fe20000000000 */
[----:B------:R-:W-:Y:S01]  /*09b0*/  MOV R10, 0x0 ;  /* 0x00000000000a7802 */ /* 0x000fe20000000f00 */
[----:B------:R-:W-:Y:S01]  /*09c0*/  IMAD.MOV.U32 R11, RZ, RZ, 0x3fd80000 ;  /* 0x3fd80000ff0b7424 */ /* 0x000fe200078e00ff */
[----:B------:R-:W-:Y:S02]  /*09d0*/  BSSY.RECONVERGENT B0, `(.L_x_4) ;  /* 0x0000011000007945 */ /* 0x000fe40003800200 */
[----:B------:R-:W-:Y:S01]  /*09e0*/  ISETP.GE.U32.AND P0, PT, R6, 0x7ca00000, PT ;  /* 0x7ca000000600780c */ /* 0x000fe20003f06070 */
[----:B0-----:R-:W-:-:S08]  /*09f0*/  DMUL R8, R6, R6 ;  /* 0x0000000606087228 */ /* 0x001fd00000000000 */
[----:B------:R-:W-:-:S08]  /*0a00*/  DFMA R8, -R8, R18, 1 ;  /* 0x3ff000000808742b */ /* 0x000fd00000000112 */
[----:B------:R-:W-:Y:S02]  /*0a10*/  DFMA R10, R8, R10, 0.5 ;  /* 0x3fe00000080a742b */ /* 0x000fe4000000000a */
[----:B------:R-:W-:-:S08]  /*0a20*/  DMUL R8, R6, R8 ;  /* 0x0000000806087228 */ /* 0x000fd00000000000 */
[----:B------:R-:W-:-:S08]  /*0a30*/  DFMA R16, R10, R8, R6 ;  /* 0x000000080a10722b */ /* 0x000fd00000000006 */
[----:B------:R-:W-:Y:S02]  /*0a40*/  DMUL R8, R16, R18 ;  /* 0x0000001210087228 */ /* 0x000fe40000000000 */
[----:B------:R-:W-:Y:S01]  /*0a50*/  IADD3 R15, PT, PT, R17, -0x100000, RZ ;  /* 0xfff00000110f7810 */ /* 0x000fe20007ffe0ff */
[----:B------:R-:W-:-:S05]  /*0a60*/  IMAD.MOV.U32 R14, RZ, RZ, R16 ;  /* 0x000000ffff0e7224 */ /* 0x000fca00078e0010 */
[----:B------:R-:W-:-:S08]  /*0a70*/  DFMA R10, R8, -R8, R18 ;  /* 0x80000008080a722b */ /* 0x000fd00000000012 */
[----:B------:R-:W-:Y:S01]  /*0a80*/  DFMA R12, R10, R14, R8 ;  /* 0x0000000e0a0c722b */ /* 0x000fe20000000008 */
[----:B------:R-:W-:Y:S10]  /*0a90*/  @!P0 BRA `(.L_x_5) ;  /* 0x0000000000108947 */ /* 0x000ff40003800000 */
[----:B------:R-:W-:Y:S01]  /*0aa0*/  MOV R12, R18 ;  /* 0x00000012000c7202 */ /* 0x000fe20000000f00 */
[----:B------:R-:W-:Y:S01]  /*0ab0*/  IMAD.MOV.U32 R13, RZ, RZ, R19 ;  /* 0x000000ffff0d7224 */ /* 0x000fe200078e0013 */
[----:B------:R-:W-:-:S07]  /*0ac0*/  MOV R2, 0xae0 ;  /* 0x00000ae000027802 */ /* 0x000fce0000000f00 */
[----:B------:R-:W-:Y:S05]  /*0ad0*/  CALL.REL.NOINC `($__internal_0_$__cuda_sm20_dsqrt_rn_f64_mediumpath_v1) ;  /* 0x0000000000247944 */ /* 0x000fea0003c00000 */
.L_x_5:
[----:B------:R-:W-:Y:S05]  /*0ae0*/  BSYNC.RECONVERGENT B0 ;  /* 0x0000000000007941 */ /* 0x000fea0003800200 */
.L_x_4:
[----:B------:R-:W0:Y:S01]  /*0af0*/  LDC.64 R6, c[0x0][0x388] ;  /* 0x0000e200ff067b82 */ /* 0x000e220000000a00 */
[----:B------:R-:W1:Y:S02]  /*0b00*/  LDCU UR4, c[0x0][0x390] ;  /* 0x00007200ff0477ac */ /* 0x000e640008000800 */
[----:B-1----:R-:W-:Y:S02]  /*0b10*/  IMAD R3, R3, UR4, R0 ;  /* 0x0000000403037c24 */ /* 0x002fe4000f8e0200 */
[----:B0-----:R-:W-:-:S04]  /*0b20*/  IMAD.WIDE R4, R4, 0x8, R6 ;  /* 0x0000000804047825 */ /* 0x001fc800078e0206 */
[----:B------:R-:W-:Y:S01]  /*0b30*/  IMAD.WIDE R2, R3, 0x8, R6 ;  /* 0x0000000803027825 */ /* 0x000fe200078e0206 */
[----:B------:R-:W-:Y:S04]  /*0b40*/  STG.E.64 desc[UR6][R4.64], R12 ;  /* 0x0000000c04007986 */ /* 0x000fe8000c101b06 */
[----:B------:R-:W-:Y:S01]  /*0b50*/  STG.E.64 desc[UR6][R2.64], R12 ;  /* 0x0000000c02007986 */ /* 0x000fe2000c101b06 */
[----:B------:R-:W-:Y:S05]  /*0b60*/  EXIT ;  /* 0x000000000000794d */ /* 0x000fea0003800000 */
        .weak           $__internal_0_$__cuda_sm20_dsqrt_rn_f64_mediumpath_v1
        .type           $__internal_0_$__cuda_sm20_dsqrt_rn_f64_mediumpath_v1,@function
        .size           $__internal_0_$__cuda_sm20_dsqrt_rn_f64_mediumpath_v1,(.L_x_11 - $__internal_0_$__cuda_sm20_dsqrt_rn_f64_mediumpath_v1)
$__internal_0_$__cuda_sm20_dsqrt_rn_f64_mediumpath_v1:
[----:B------:R-:W-:Y:S01]  /*0b70*/  ISETP.GE.U32.AND P0, PT, R6, -0x3400000, PT ;  /* 0xfcc000000600780c */ /* 0x000fe20003f06070 */
[----:B------:R-:W-:Y:S01]  /*0b80*/  BSSY.RECONVERGENT B1, `(.L_x_6) ;  /* 0x0000026000017945 */ /* 0x000fe20003800200 */
[----:B------:R-:W-:Y:S01]  /*0b90*/  MOV R14, R16 ;  /* 0x00000010000e7202 */ /* 0x000fe20000000f00 */
[----:B------:R-:W-:Y:S01]  /*0ba0*/  IMAD.MOV.U32 R6, RZ, RZ, R10 ;  /* 0x000000ffff067224 */ /* 0x000fe200078e000a */
[----:B------:R-:W-:-:S09]  /*0bb0*/  MOV R7, R11 ;  /* 0x0000000b00077202 */ /* 0x000fd20000000f00 */
[----:B------:R-:W-:Y:S05]  /*0bc0*/  @!P0 BRA `(.L_x_7) ;  /* 0x0000000000208947 */ /* 0x000fea0003800000 */
[----:B------:R-:W-:-:S10]  /*0bd0*/  DFMA.RM R6, R6, R14, R8 ;  /* 0x0000000e0606722b */ /* 0x000fd40000004008 */
[----:B------:R-:W-:-:S05]  /*0be0*/  IADD3 R10, P0, PT, R6, 0x1, RZ ;  /* 0x00000001060a7810 */ /* 0x000fca0007f1e0ff */
[----:B------:R-:W-:-:S06]  /*0bf0*/  IMAD.X R11, RZ, RZ, R7, P0 ;  /* 0x000000ffff0b7224 */ /* 0x000fcc00000e0607 */
[----:B------:R-:W-:-:S08]  /*0c00*/  DFMA.RP R8, -R6, R10, R12 ;  /* 0x0000000a0608722b */ /* 0x000fd0000000810c */
[----:B------:R-:W-:-:S06]  /*0c10*/  DSETP.GT.AND P0, PT, R8, RZ, PT ;  /* 0x000000ff0800722a */ /* 0x000fcc0003f04000 */
[----:B------:R-:W-:Y:S02]  /*0c20*/  FSEL R6, R10, R6, P0 ;  /* 0x000000060a067208 */ /* 0x000fe40000000000 */
[----:B------:R-:W-:Y:S01]  /*0c30*/  FSEL R7, R11, R7, P0 ;  /* 0x000000070b077208 */ /* 0x000fe20000000000 */
[----:B------:R-:W-:Y:S06]  /*0c40*/  BRA `(.L_x_8) ;  /* 0x0000000000647947 */ /* 0x000fec0003800000 */
.L_x_7:
[----:B------:R-:W-:-:S14]  /*0c50*/  DSETP.NE.AND P0, PT, R12, RZ, PT ;  /* 0x000000ff0c00722a */ /* 0x000fdc0003f05000 */
[----:B------:R-:W-:Y:S05]  /*0c60*/  @!P0 BRA `(.L_x_9) ;  /* 0x0000000000588947 */ /* 0x000fea0003800000 */
[----:B------:R-:W-:-:S13]  /*0c70*/  ISETP.GE.AND P0, PT, R13, RZ, PT ;  /* 0x000000ff0d00720c */ /* 0x000fda0003f06270 */
[----:B------:R-:W-:Y:S01]  /*0c80*/  @!P0 MOV R6, 0x0 ;  /* 0x0000000000068802 */ /* 0x000fe20000000f00 */
[----:B------:R-:W-:Y:S01]  /*0c90*/  @!P0 IMAD.MOV.U32 R7, RZ, RZ, -0x80000 ;  /* 0xfff80000ff078424 */ /* 0x000fe200078e00ff */
[----:B------:R-:W-:Y:S06]  /*0ca0*/  @!P0 BRA `(.L_x_8) ;  /* 0x00000000004c8947 */ /* 0x000fec0003800000 */
[----:B------:R-:W-:-:S13]  /*0cb0*/  ISETP.GT.AND P0, PT, R13, 0x7fefffff, PT ;  /* 0x7fefffff0d00780c */ /* 0x000fda0003f04270 */
[----:B------:R-:W-:Y:S05]  /*0cc0*/  @P0 BRA `(.L_x_9) ;  /* 0x0000000000400947 */ /* 0x000fea0003800000 */
[----:B------:R-:W-:Y:S01]  /*0cd0*/  DMUL R6, R12, 8.11296384146066816958e+31 ;  /* 0x469000000c067828 */ /* 0x000fe20000000000 */
[----:B------:R-:W-:Y:S01]  /*0ce0*/  MOV R8, RZ ;  /* 0x000000ff00087202 */ /* 0x000fe20000000f00 */
[----:B------:R-:W-:Y:S01]  /*0cf0*/  IMAD.MOV.U32 R12, RZ, RZ, 0x0 ;  /* 0x00000000ff0c7424 */ /* 0x000fe200078e00ff */
[----:B------:R-:W-:-:S03]  /*0d00*/  MOV R13, 0x3fd80000 ;  /* 0x3fd80000000d7802 */ /* 0x000fc60000000f00 */
[----:B------:R-:W0:Y:S02]  /*0d10*/  MUFU.RSQ64H R9, R7 ;  /* 0x0000000700097308 */ /* 0x000e240000001c00 */
[----:B0-----:R-:W-:-:S08]  /*0d20*/  DMUL R10, R8, R8 ;  /* 0x00000008080a7228 */ /* 0x001fd00000000000 */
[----:B------:R-:W-:-:S08]  /*0d30*/  DFMA R10, R6, -R10, 1 ;  /* 0x3ff00000060a742b */ /* 0x000fd0000000080a */
[----:B------:R-:W-:Y:S02]  /*0d40*/  DFMA R12, R10, R12, 0.5 ;  /* 0x3fe000000a0c742b */ /* 0x000fe4000000000c */
[----:B------:R-:W-:-:S08]  /*0d50*/  DMUL R10, R8, R10 ;  /* 0x0000000a080a7228 */ /* 0x000fd00000000000 */
[----:B------:R-:W-:-:S08]  /*0d60*/  DFMA R10, R12, R10, R8 ;  /* 0x0000000a0c0a722b */ /* 0x000fd00000000008 */
[----:B------:R-:W-:Y:S02]  /*0d70*/  DMUL R8, R6, R10 ;  /* 0x0000000a06087228 */ /* 0x000fe40000000000 */
[----:B------:R-:W-:-:S06]  /*0d80*/  VIADD R11, R11, 0xfff00000 ;  /* 0xfff000000b0b7836 */ /* 0x000fcc0000000000 */
[----:B------:R-:W-:-:S08]  /*0d90*/  DFMA R12, R8, -R8, R6 ;  /* 0x80000008080c722b */ /* 0x000fd00000000006 */
[----:B------:R-:W-:-:S10]  /*0da0*/  DFMA R6, R10, R12, R8 ;  /* 0x0000000c0a06722b */ /* 0x000fd40000000008 */
[----:B------:R-:W-:Y:S01]  /*0db0*/  IADD3 R7, PT, PT, R7, -0x3500000, RZ ;  /* 0xfcb0000007077810 */ /* 0x000fe20007ffe0ff */
[----:B------:R-:W-:Y:S06]  /*0dc0*/  BRA `(.L_x_8) ;  /* 0x0000000000047947 */ /* 0x000fec0003800000 */
.L_x_9:
[----:B------:R-:W-:-:S11]  /*0dd0*/  DADD R6, R12, R12 ;  /* 0x000000000c067229 */ /* 0x000fd6000000000c */
.L_x_8:
[----:B------:R-:W-:Y:S05]  /*0de0*/  BSYNC.RECONVERGENT B1 ;  /* 0x0000000000017941 */ /* 0x000fea0003800200 */
.L_x_6:
[----:B------:R-:W-:Y:S01]  /*0df0*/  MOV R13, R7 ;  /* 0x00000007000d7202 */ /* 0x000fe20000000f00 */
[----:B------:R-:W-:Y:S02]  /*0e00*/  HFMA2 R7, -RZ, RZ, 0, 0 ;  /* 0x00000000ff077431 */ /* 0x000fe400000001ff */
[----:B------:R-:W-:Y:S02]  /*0e10*/  IMAD.MOV.U32 R12, RZ, RZ, R6 ;  /* 0x000000ffff0c7224 */ /* 0x000fe400078e0006 */
[----:B------:R-:W-:-:S04]  /*0e20*/  IMAD.MOV.U32 R6, RZ, RZ, R2 ;  /* 0x000000ffff067224 */ /* 0x000fc800078e0002 */
[----:B------:R-:W-:Y:S05]  /*0e30*/  RET.REL.NODEC R6 `(_Z17EuclideanDistancePdS_ii) ;  /* 0xfffffff006707950 */ /* 0x000fea0003c3ffff */
.L_x_10:
[----:B------:R-:W-:-:S00]  /*0e40*/  BRA `(.L_x_10) ;  /* 0xfffffffc00fc7947 */ /* 0x000fc0000383ffff */
[----:B------:R-:W-:-:S00]  /*0e50*/  NOP ;  /* 0x0000000000007918 */ /* 0x000fc00000000000 */
        /* <DEDUP_REMOVED lines=10> */
.L_x_11:


//--------------------- .nv.shared.reserved.0     --------------------------
	.section	.nv.shared.reserved.0,"aw",@nobits
	.weak		__nv_reservedSMEM_offset_0_alias
	.size		__nv_reservedSMEM_offset_0_alias, 0, 64
	.other		__nv_reservedSMEM_offset_0_alias,@"STO_CUDA_RESERVED_SHARED STV_DEFAULT"
__nv_reservedSMEM_offset_0_alias:
	.zero		0
	.zero		64


//--------------------- .nv.constant0._Z17EuclideanDistancePdS_ii --------------------------
	.section	.nv.constant0._Z17EuclideanDistancePdS_ii,"a",@progbits
	.sectionflags	@""
	.align	4
.nv.constant0._Z17EuclideanDistancePdS_ii:
	.zero		920


//--------------------- SYMBOLS --------------------------

	.type		.nv.reservedSmem.offset0,@object
	.size		.nv.reservedSmem.offset0,0x4
